//
// Generated by NVIDIA NVVM Compiler
//
// Compiler Build ID: CL-36424714
// Cuda compilation tools, release 13.0, V13.0.88
// Based on NVVM 20.0.0
//

.version 9.0
.target sm_100
.address_size 64

	// .globl	_Z16matrixMultKernelPKdS0_Pdiii

.visible .entry _Z16matrixMultKernelPKdS0_Pdiii(
	.param .u64 .ptr .align 1 _Z16matrixMultKernelPKdS0_Pdiii_param_0,
	.param .u64 .ptr .align 1 _Z16matrixMultKernelPKdS0_Pdiii_param_1,
	.param .u64 .ptr .align 1 _Z16matrixMultKernelPKdS0_Pdiii_param_2,
	.param .u32 _Z16matrixMultKernelPKdS0_Pdiii_param_3,
	.param .u32 _Z16matrixMultKernelPKdS0_Pdiii_param_4,
	.param .u32 _Z16matrixMultKernelPKdS0_Pdiii_param_5
)
{
	.reg .pred 	%p<13>;
	.reg .b32 	%r<41>;
	.reg .b64 	%rd<53>;
	.reg .b64 	%fd<68>;

	ld.param.u64 	%rd7, [_Z16matrixMultKernelPKdS0_Pdiii_param_0];
	ld.param.u64 	%rd8, [_Z16matrixMultKernelPKdS0_Pdiii_param_1];
	ld.param.u64 	%rd6, [_Z16matrixMultKernelPKdS0_Pdiii_param_2];
	ld.param.u32 	%r20, [_Z16matrixMultKernelPKdS0_Pdiii_param_3];
	ld.param.u32 	%r18, [_Z16matrixMultKernelPKdS0_Pdiii_param_4];
	ld.param.u32 	%r19, [_Z16matrixMultKernelPKdS0_Pdiii_param_5];
	cvta.to.global.u64 	%rd1, %rd8;
	cvta.to.global.u64 	%rd2, %rd7;
	mov.u32 	%r21, %ctaid.y;
	mov.u32 	%r22, %ntid.y;
	mov.u32 	%r23, %tid.y;
	mad.lo.s32 	%r1, %r21, %r22, %r23;
	mov.u32 	%r24, %ctaid.x;
	mov.u32 	%r25, %ntid.x;
	mov.u32 	%r26, %tid.x;
	mad.lo.s32 	%r2, %r24, %r25, %r26;
	setp.ge.s32 	%p1, %r1, %r20;
	setp.ge.s32 	%p2, %r2, %r19;
	or.pred  	%p3, %p1, %p2;
	@%p3 bra 	$L__BB0_14;
	setp.lt.s32 	%p4, %r18, 1;
	mov.f64 	%fd67, 0d0000000000000000;
	@%p4 bra 	$L__BB0_13;
	mul.lo.s32 	%r3, %r18, %r1;
	and.b32  	%r4, %r18, 7;
	setp.lt.u32 	%p5, %r18, 8;
	mov.f64 	%fd67, 0d0000000000000000;
	mov.b32 	%r39, 0;
	@%p5 bra 	$L__BB0_5;
	and.b32  	%r39, %r18, 2147483640;
	neg.s32 	%r37, %r39;
	shl.b32 	%r7, %r19, 3;
	mul.wide.u32 	%rd9, %r3, 8;
	add.s64 	%rd10, %rd9, %rd2;
	add.s64 	%rd52, %rd10, 32;
	mov.f64 	%fd67, 0d0000000000000000;
	mul.wide.s32 	%rd13, %r19, 8;
	mov.u32 	%r36, %r2;
$L__BB0_4:
	.pragma "nounroll";
	ld.global.f64 	%fd17, [%rd52+-32];
	mul.wide.s32 	%rd11, %r36, 8;
	add.s64 	%rd12, %rd1, %rd11;
	ld.global.f64 	%fd18, [%rd12];
	fma.rn.f64 	%fd19, %fd17, %fd18, %fd67;
	ld.global.f64 	%fd20, [%rd52+-24];
	add.s64 	%rd14, %rd12, %rd13;
	ld.global.f64 	%fd21, [%rd14];
	fma.rn.f64 	%fd22, %fd20, %fd21, %fd19;
	ld.global.f64 	%fd23, [%rd52+-16];
	add.s64 	%rd15, %rd14, %rd13;
	ld.global.f64 	%fd24, [%rd15];
	fma.rn.f64 	%fd25, %fd23, %fd24, %fd22;
	ld.global.f64 	%fd26, [%rd52+-8];
	add.s64 	%rd16, %rd15, %rd13;
	ld.global.f64 	%fd27, [%rd16];
	fma.rn.f64 	%fd28, %fd26, %fd27, %fd25;
	ld.global.f64 	%fd29, [%rd52];
	add.s64 	%rd17, %rd16, %rd13;
	ld.global.f64 	%fd30, [%rd17];
	fma.rn.f64 	%fd31, %fd29, %fd30, %fd28;
	ld.global.f64 	%fd32, [%rd52+8];
	add.s64 	%rd18, %rd17, %rd13;
	ld.global.f64 	%fd33, [%rd18];
	fma.rn.f64 	%fd34, %fd32, %fd33, %fd31;
	ld.global.f64 	%fd35, [%rd52+16];
	add.s64 	%rd19, %rd18, %rd13;
	ld.global.f64 	%fd36, [%rd19];
	fma.rn.f64 	%fd37, %fd35, %fd36, %fd34;
	ld.global.f64 	%fd38, [%rd52+24];
	add.s64 	%rd20, %rd19, %rd13;
	ld.global.f64 	%fd39, [%rd20];
	fma.rn.f64 	%fd67, %fd38, %fd39, %fd37;
	add.s32 	%r37, %r37, 8;
	add.s32 	%r36, %r36, %r7;
	add.s64 	%rd52, %rd52, 64;
	setp.ne.s32 	%p6, %r37, 0;
	@%p6 bra 	$L__BB0_4;
$L__BB0_5:
	setp.eq.s32 	%p7, %r4, 0;
	@%p7 bra 	$L__BB0_13;
	and.b32  	%r13, %r18, 3;
	setp.lt.u32 	%p8, %r4, 4;
	@%p8 bra 	$L__BB0_8;
	add.s32 	%r28, %r39, %r3;
	mul.wide.u32 	%rd21, %r28, 8;
	add.s64 	%rd22, %rd2, %rd21;
	ld.global.f64 	%fd41, [%rd22];
	mad.lo.s32 	%r29, %r39, %r19, %r2;
	mul.wide.s32 	%rd23, %r29, 8;
	add.s64 	%rd24, %rd1, %rd23;
	ld.global.f64 	%fd42, [%rd24];
	fma.rn.f64 	%fd43, %fd41, %fd42, %fd67;
	cvt.u64.u32 	%rd25, %r3;
	cvt.u64.u32 	%rd26, %r39;
	add.s64 	%rd27, %rd26, %rd25;
	shl.b64 	%rd28, %rd27, 3;
	add.s64 	%rd29, %rd2, %rd28;
	ld.global.f64 	%fd44, [%rd29+8];
	mul.wide.s32 	%rd30, %r19, 8;
	add.s64 	%rd31, %rd24, %rd30;
	ld.global.f64 	%fd45, [%rd31];
	fma.rn.f64 	%fd46, %fd44, %fd45, %fd43;
	ld.global.f64 	%fd47, [%rd29+16];
	add.s64 	%rd32, %rd31, %rd30;
	ld.global.f64 	%fd48, [%rd32];
	fma.rn.f64 	%fd49, %fd47, %fd48, %fd46;
	ld.global.f64 	%fd50, [%rd29+24];
	add.s64 	%rd33, %rd32, %rd30;
	ld.global.f64 	%fd51, [%rd33];
	fma.rn.f64 	%fd67, %fd50, %fd51, %fd49;
	add.s32 	%r39, %r39, 4;
$L__BB0_8:
	setp.eq.s32 	%p9, %r13, 0;
	@%p9 bra 	$L__BB0_13;
	setp.eq.s32 	%p10, %r13, 1;
	@%p10 bra 	$L__BB0_11;
	add.s32 	%r30, %r39, %r3;
	mul.wide.u32 	%rd34, %r30, 8;
	add.s64 	%rd35, %rd2, %rd34;
	ld.global.f64 	%fd53, [%rd35];
	mad.lo.s32 	%r31, %r39, %r19, %r2;
	mul.wide.s32 	%rd36, %r31, 8;
	add.s64 	%rd37, %rd1, %rd36;
	ld.global.f64 	%fd54, [%rd37];
	fma.rn.f64 	%fd55, %fd53, %fd54, %fd67;
	cvt.u64.u32 	%rd38, %r3;
	cvt.u64.u32 	%rd39, %r39;
	add.s64 	%rd40, %rd39, %rd38;
	shl.b64 	%rd41, %rd40, 3;
	add.s64 	%rd42, %rd2, %rd41;
	ld.global.f64 	%fd56, [%rd42+8];
	mul.wide.s32 	%rd43, %r19, 8;
	add.s64 	%rd44, %rd37, %rd43;
	ld.global.f64 	%fd57, [%rd44];
	fma.rn.f64 	%fd67, %fd56, %fd57, %fd55;
	add.s32 	%r39, %r39, 2;
$L__BB0_11:
	and.b32  	%r32, %r18, 1;
	setp.eq.b32 	%p11, %r32, 1;
	not.pred 	%p12, %p11;
	@%p12 bra 	$L__BB0_13;
	add.s32 	%r33, %r39, %r3;
	mul.wide.u32 	%rd45, %r33, 8;
	add.s64 	%rd46, %rd2, %rd45;
	ld.global.f64 	%fd58, [%rd46];
	mad.lo.s32 	%r34, %r39, %r19, %r2;
	mul.wide.s32 	%rd47, %r34, 8;
	add.s64 	%rd48, %rd1, %rd47;
	ld.global.f64 	%fd59, [%rd48];
	fma.rn.f64 	%fd67, %fd58, %fd59, %fd67;
$L__BB0_13:
	mad.lo.s32 	%r35, %r19, %r1, %r2;
	cvta.to.global.u64 	%rd49, %rd6;
	mul.wide.s32 	%rd50, %r35, 8;
	add.s64 	%rd51, %rd49, %rd50;
	st.global.f64 	[%rd51], %fd67;
$L__BB0_14:
	ret;

}


// ===== COMPILED SASS (sm_100) =====

	.target	sm_100

	.elftype	@"ET_EXEC"


//--------------------- .note.nv.tkinfo           --------------------------
	.section	.note.nv.tkinfo,"",@"SHT_NOTE"
	.sectionflags	@"SHF_NOTE_NV_TKINFO"
	.tkinfo
        /*0018*/ 	.word	0x00000002
        /*0030*/ 	.string	""
        /*0030*/ 	.string	"ptxas"
        /*0030*/ 	.string	"Cuda compilation tools, release 13.0, V13.0.88"
        /*0030*/ 	.string	"Build cuda_13.0.r13.0/compiler.36424714_0"
        /*0030*/ 	.string	"-arch sm_100 -m 64 "



//--------------------- .note.nv.cuinfo           --------------------------
	.section	.note.nv.cuinfo,"",@"SHT_NOTE"
	.sectionflags	@"SHF_NOTE_NV_CUINFO"
        /*0018*/ 	.short	0x0002
        /*001a*/ 	.short	0x0064
        /*001c*/ 	.short	0x0082
	.zero		2


//--------------------- .nv.info                  --------------------------
	.section	.nv.info,"",@"SHT_CUDA_INFO"
	.align	4


	//----- nvinfo : EIATTR_REGCOUNT
	.align		4
        /*0000*/ 	.byte	0x04, 0x2f
        /*0002*/ 	.short	(.L_1 - .L_0)
	.align		4
.L_0:
        /*0004*/ 	.word	index@(_Z16matrixMultKernelPKdS0_Pdiii)
        /*0008*/ 	.word	0x00000020


	//----- nvinfo : EIATTR_FRAME_SIZE
	.align		4
.L_1:
        /*000c*/ 	.byte	0x04, 0x11
        /*000e*/ 	.short	(.L_3 - .L_2)
	.align		4
.L_2:
        /*0010*/ 	.word	index@(_Z16matrixMultKernelPKdS0_Pdiii)
        /*0014*/ 	.word	0x00000000


	//----- nvinfo : EIATTR_MIN_STACK_SIZE
	.align		4
.L_3:
        /*0018*/ 	.byte	0x04, 0x12
        /*001a*/ 	.short	(.L_5 - .L_4)
	.align		4
.L_4:
        /*001c*/ 	.word	index@(_Z16matrixMultKernelPKdS0_Pdiii)
        /*0020*/ 	.word	0x00000000
.L_5:


//--------------------- .nv.compat                --------------------------
	.section	.nv.compat,"",@"SHT_CUDA_COMPAT_INFO"
	.align	4
        /*0000*/ 	.byte	0x02, 0x09, 0x00, 0x00, 0x02, 0x02, 0x01, 0x00, 0x02, 0x05, 0x05, 0x00, 0x03, 0x07, 0x01, 0x01
        /*0010*/ 	.byte	0x02, 0x03, 0x00, 0x00, 0x02, 0x06, 0x01, 0x00, 0x04, 0x0b, 0x08, 0x00, 0x01, 0x00, 0x00, 0x00
        /*0020*/ 	.byte	0x00, 0x00, 0x00, 0x00


//--------------------- .nv.info._Z16matrixMultKernelPKdS0_Pdiii --------------------------
	.section	.nv.info._Z16matrixMultKernelPKdS0_Pdiii,"",@"SHT_CUDA_INFO"
	.sectionflags	@""
	.align	4


	//----- nvinfo : EIATTR_CUDA_API_VERSION
	.align		4
        /*0000*/ 	.byte	0x04, 0x37
        /*0002*/ 	.short	(.L_7 - .L_6)
.L_6:
        /*0004*/ 	.word	0x00000082


	//----- nvinfo : EIATTR_KPARAM_INFO
	.align		4
.L_7:
        /*0008*/ 	.byte	0x04, 0x17
        /*000a*/ 	.short	(.L_9 - .L_8)
.L_8:
        /*000c*/ 	.word	0x00000000
        /*0010*/ 	.short	0x0005
        /*0012*/ 	.short	0x0020
        /*0014*/ 	.byte	0x00, 0xf0, 0x11, 0x00


	//----- nvinfo : EIATTR_KPARAM_INFO
	.align		4
.L_9:
        /*0018*/ 	.byte	0x04, 0x17
        /*001a*/ 	.short	(.L_11 - .L_10)
.L_10:
        /*001c*/ 	.word	0x00000000
        /*0020*/ 	.short	0x0004
        /*0022*/ 	.short	0x001c
        /*0024*/ 	.byte	0x00, 0xf0, 0x11, 0x00


	//----- nvinfo : EIATTR_KPARAM_INFO
	.align		4
.L_11:
        /*0028*/ 	.byte	0x04, 0x17
        /*002a*/ 	.short	(.L_13 - .L_12)
.L_12:
        /*002c*/ 	.word	0x00000000
        /*0030*/ 	.short	0x0003
        /*0032*/ 	.short	0x0018
        /*0034*/ 	.byte	0x00, 0xf0, 0x11, 0x00


	//----- nvinfo : EIATTR_KPARAM_INFO
	.align		4
.L_13:
        /*0038*/ 	.byte	0x04, 0x17
        /*003a*/ 	.short	(.L_15 - .L_14)
.L_14:
        /*003c*/ 	.word	0x00000000
        /*0040*/ 	.short	0x0002
        /*0042*/ 	.short	0x0010
        /*0044*/ 	.byte	0x00, 0xf5, 0x21, 0x00


	//----- nvinfo : EIATTR_KPARAM_INFO
	.align		4
.L_15:
        /*0048*/ 	.byte	0x04, 0x17
        /*004a*/ 	.short	(.L_17 - .L_16)
.L_16:
        /*004c*/ 	.word	0x00000000
        /*0050*/ 	.short	0x0001
        /*0052*/ 	.short	0x0008
        /*0054*/ 	.byte	0x00, 0xf5, 0x21, 0x00


	//----- nvinfo : EIATTR_KPARAM_INFO
	.align		4
.L_17:
        /*0058*/ 	.byte	0x04, 0x17
        /*005a*/ 	.short	(.L_19 - .L_18)
.L_18:
        /*005c*/ 	.word	0x00000000
        /*0060*/ 	.short	0x0000
        /*0062*/ 	.short	0x0000
        /*0064*/ 	.byte	0x00, 0xf5, 0x21, 0x00


	//----- nvinfo : EIATTR_SPARSE_MMA_MASK
	.align		4
.L_19:
        /*0068*/ 	.byte	0x03, 0x50
        /*006a*/ 	.short	0x0000


	//----- nvinfo : EIATTR_MAXREG_COUNT
	.align		4
        /*006c*/ 	.byte	0x03, 0x1b
        /*006e*/ 	.short	0x00ff


	//----- nvinfo : EIATTR_MERCURY_ISA_VERSION
	.align		4
        /*0070*/ 	.byte	0x03, 0x5f
        /*0072*/ 	.short	0x0101


	//----- nvinfo : EIATTR_VRC_CTA_INIT_COUNT
	.align		4
        /*0074*/ 	.byte	0x02, 0x4a
	.zero		1
	.zero		1


	//----- nvinfo : EIATTR_EXIT_INSTR_OFFSETS
	.align		4
        /*0078*/ 	.byte	0x04, 0x1c
        /*007a*/ 	.short	(.L_21 - .L_20)


	//   ....[0]....
.L_20:
        /*007c*/ 	.word	0x000000d0


	//   ....[1]....
        /*0080*/ 	.word	0x000008f0


	//----- nvinfo : EIATTR_CBANK_PARAM_SIZE
	.align		4
.L_21:
        /*0084*/ 	.byte	0x03, 0x19
        /*0086*/ 	.short	0x0024


	//----- nvinfo : EIATTR_PARAM_CBANK
	.align		4
        /*0088*/ 	.byte	0x04, 0x0a
        /*008a*/ 	.short	(.L_23 - .L_22)
	.align		4
.L_22:
        /*008c*/ 	.word	index@(.nv.constant0._Z16matrixMultKernelPKdS0_Pdiii)
        /*0090*/ 	.short	0x0380
        /*0092*/ 	.short	0x0024


	//----- nvinfo : EIATTR_SW_WAR
	.align		4
.L_23:
        /*0094*/ 	.byte	0x04, 0x36
        /*0096*/ 	.short	(.L_25 - .L_24)
.L_24:
        /*0098*/ 	.word	0x00000008
.L_25:


//--------------------- .nv.callgraph             --------------------------
	.section	.nv.callgraph,"",@"SHT_CUDA_CALLGRAPH"
	.align	4
	.sectionentsize	8
	.align		4
        /*0000*/ 	.word	0x00000000
	.align		4
        /*0004*/ 	.word	0xffffffff
	.align		4
        /*0008*/ 	.word	0x00000000
	.align		4
        /*000c*/ 	.word	0xfffffffe
	.align		4
        /*0010*/ 	.word	0x00000000
	.align		4
        /*0014*/ 	.word	0xfffffffd
	.align		4
        /*0018*/ 	.word	0x00000000
	.align		4
        /*001c*/ 	.word	0xfffffffc


//--------------------- .text._Z16matrixMultKernelPKdS0_Pdiii --------------------------
	.section	.text._Z16matrixMultKernelPKdS0_Pdiii,"ax",@progbits
	.align	128
        .global         _Z16matrixMultKernelPKdS0_Pdiii
        .type           _Z16matrixMultKernelPKdS0_Pdiii,@function
        .size           _Z16matrixMultKernelPKdS0_Pdiii,(.L_x_5 - _Z16matrixMultKernelPKdS0_Pdiii)
        .other          _Z16matrixMultKernelPKdS0_Pdiii,@"STO_CUDA_ENTRY STV_DEFAULT"
_Z16matrixMultKernelPKdS0_Pdiii:
.text._Z16matrixMultKernelPKdS0_Pdiii:
[----:B------:R-:W-:Y:S01]  /*0000*/  LDC R1, c[0x0][0x37c] ;  /* 0x0000df00ff017b82 */ /* 0x000fe20000000800 */
[----:B------:R-:W0:Y:S07]  /*0010*/  S2R R4, SR_TID.X ;  /* 0x0000000000047919 */ /* 0x000e2e0000002100 */
[----:B------:R-:W1:Y:S01]  /*0020*/  LDC R2, c[0x0][0x364] ;  /* 0x0000d900ff027b82 */ /* 0x000e620000000800 */
[----:B------:R-:W2:Y:S01]  /*0030*/  LDCU UR6, c[0x0][0x398] ;  /* 0x00007300ff0677ac */ /* 0x000ea20008000800 */
[----:B------:R-:W1:Y:S06]  /*0040*/  S2R R5, SR_TID.Y ;  /* 0x0000000000057919 */ /* 0x000e6c0000002200 */
[----:B------:R-:W0:Y:S08]  /*0050*/  S2UR UR5, SR_CTAID.X ;  /* 0x00000000000579c3 */ /* 0x000e300000002500 */
[----:B------:R-:W0:Y:S08]  /*0060*/  LDC R3, c[0x0][0x360] ;  /* 0x0000d800ff037b82 */ /* 0x000e300000000800 */
[----:B------:R-:W1:Y:S08]  /*0070*/  S2UR UR4, SR_CTAID.Y ;  /* 0x00000000000479c3 */ /* 0x000e700000002600 */
[----:B------:R-:W3:Y:S01]  /*0080*/  LDC R0, c[0x0][0x3a0] ;  /* 0x0000e800ff007b82 */ /* 0x000ee20000000800 */
[----:B0-----:R-:W-:-:S02]  /*0090*/  IMAD R3, R3, UR5, R4 ;  /* 0x0000000503037c24 */ /* 0x001fc4000f8e0204 */
[----:B-1----:R-:W-:-:S03]  /*00a0*/  IMAD R2, R2, UR4, R5 ;  /* 0x0000000402027c24 */ /* 0x002fc6000f8e0205 */
[----:B---3--:R-:W-:-:S04]  /*00b0*/  ISETP.GE.AND P0, PT, R3, R0, PT ;  /* 0x000000000300720c */ /* 0x008fc80003f06270 */
[----:B--2---:R-:W-:-:S13]  /*00c0*/  ISETP.GE.OR P0, PT, R2, UR6, P0 ;  /* 0x0000000602007c0c */ /* 0x004fda0008706670 */
[----:B------:R-:W-:Y:S05]  /*00d0*/  @P0 EXIT ;  /* 0x000000000000094d */ /* 0x000fea0003800000 */
[----:B------:R-:W0:Y:S01]  /*00e0*/  LDC R5, c[0x0][0x39c] ;  /* 0x0000e700ff057b82 */ /* 0x000e220000000800 */
[----:B------:R-:W1:Y:S01]  /*00f0*/  LDCU.64 UR4, c[0x0][0x358] ;  /* 0x00006b00ff0477ac */ /* 0x000e620008000a00 */
[----:B------:R-:W-:Y:S02]  /*0100*/  CS2R R18, SRZ ;  /* 0x0000000000127805 */ /* 0x000fe4000001ff00 */
[----:B0-----:R-:W-:-:S13]  /*0110*/  ISETP.GE.AND P0, PT, R5, 0x1, PT ;  /* 0x000000010500780c */ /* 0x001fda0003f06270 */
[----:B-1----:R-:W-:Y:S05]  /*0120*/  @!P0 BRA `(.L_x_0) ;  /* 0x0000000400e08947 */ /* 0x002fea0003800000 */
[C---:B------:R-:W-:Y:S01]  /*0130*/  ISETP.GE.U32.AND P1, PT, R5.reuse, 0x8, PT ;  /* 0x000000080500780c */ /* 0x040fe20003f26070 */
[----:B------:R-:W-:Y:S01]  /*0140*/  HFMA2 R7, -RZ, RZ, 0, 0 ;  /* 0x00000000ff077431 */ /* 0x000fe200000001ff */
[----:B------:R-:W-:Y:S01]  /*0150*/  LOP3.LUT R4, R5, 0x7, RZ, 0xc0, !PT ;  /* 0x0000000705047812 */ /* 0x000fe200078ec0ff */
[----:B------:R-:W-:Y:S01]  /*0160*/  IMAD R6, R2, R5, RZ ;  /* 0x0000000502067224 */ /* 0x000fe200078e02ff */
[----:B------:R-:W-:Y:S02]  /*0170*/  CS2R R18, SRZ ;  /* 0x0000000000127805 */ /* 0x000fe4000001ff00 */
[----:B------:R-:W-:-:S07]  /*0180*/  ISETP.NE.AND P0, PT, R4, RZ, PT ;  /* 0x000000ff0400720c */ /* 0x000fce0003f05270 */
[----:B------:R-:W-:Y:S06]  /*0190*/  @!P1 BRA `(.L_x_1) ;  /* 0x0000000000c49947 */ /* 0x000fec0003800000 */
[----:B------:R-:W0:Y:S01]  /*01a0*/  LDC.64 R8, c[0x0][0x380] ;  /* 0x0000e000ff087b82 */ /* 0x000e220000000a00 */
[----:B------:R-:W-:Y:S01]  /*01b0*/  LOP3.LUT R7, R5, 0x7ffffff8, RZ, 0xc0, !PT ;  /* 0x7ffffff805077812 */ /* 0x000fe200078ec0ff */
[----:B------:R-:W-:Y:S01]  /*01c0*/  IMAD.MOV.U32 R27, RZ, RZ, R3 ;  /* 0x000000ffff1b7224 */ /* 0x000fe200078e0003 */
[----:B------:R-:W-:-:S03]  /*01d0*/  CS2R R18, SRZ ;  /* 0x0000000000127805 */ /* 0x000fc6000001ff00 */
[----:B------:R-:W-:Y:S02]  /*01e0*/  IMAD.MOV R26, RZ, RZ, -R7 ;  /* 0x000000ffff1a7224 */ /* 0x000fe400078e0a07 */
[----:B0-----:R-:W-:-:S03]  /*01f0*/  IMAD.WIDE.U32 R8, R6, 0x8, R8 ;  /* 0x0000000806087825 */ /* 0x001fc600078e0008 */
[----:B------:R-:W-:-:S04]  /*0200*/  IADD3 R10, P1, PT, R8, 0x20, RZ ;  /* 0x00000020080a7810 */ /* 0x000fc80007f3e0ff */
[----:B------:R-:W-:-:S09]  /*0210*/  IADD3.X R11, PT, PT, RZ, R9, RZ, P1, !PT ;  /* 0x00000009ff0b7210 */ /* 0x000fd20000ffe4ff */
.L_x_2:
[----:B------:R-:W0:Y:S01]  /*0220*/  LDC.64 R22, c[0x0][0x388] ;  /* 0x0000e200ff167b82 */ /* 0x000e220000000a00 */
[----:B------:R-:W-:Y:S01]  /*0230*/  MOV R8, R10 ;  /* 0x0000000a00087202 */ /* 0x000fe20000000f00 */
[----:B------:R-:W-:-:S05]  /*0240*/  IMAD.MOV.U32 R9, RZ, RZ, R11 ;  /* 0x000000ffff097224 */ /* 0x000fca00078e000b */
[----:B------:R-:W2:Y:S04]  /*0250*/  LDG.E.64 R14, desc[UR4][R8.64+-0x20] ;  /* 0xffffe004080e7981 */ /* 0x000ea8000c1e1b00 */
[----:B------:R-:W3:Y:S01]  /*0260*/  LDG.E.64 R10, desc[UR4][R8.64+-0x18] ;  /* 0xffffe804080a7981 */ /* 0x000ee2000c1e1b00 */
[----:B0-----:R-:W-:-:S05]  /*0270*/  IMAD.WIDE R22, R27, 0x8, R22 ;  /* 0x000000081b167825 */ /* 0x001fca00078e0216 */
[----:B------:R-:W2:Y:S01]  /*0280*/  LDG.E.64 R12, desc[UR4][R22.64] ;  /* 0x00000004160c7981 */ /* 0x000ea2000c1e1b00 */
[----:B------:R-:W-:-:S05]  /*0290*/  IMAD.WIDE R28, R0, 0x8, R22 ;  /* 0x00000008001c7825 */ /* 0x000fca00078e0216 */
[----:B------:R-:W3:Y:S01]  /*02a0*/  LDG.E.64 R16, desc[UR4][R28.64] ;  /* 0x000000041c107981 */ /* 0x000ee2000c1e1b00 */
[C---:B------:R-:W-:Y:S01]  /*02b0*/  IMAD.WIDE R24, R0.reuse, 0x8, R28 ;  /* 0x0000000800187825 */ /* 0x040fe200078e021c */
[----:B--2---:R-:W-:Y:S02]  /*02c0*/  DFMA R18, R14, R12, R18 ;  /* 0x0000000c0e12722b */ /* 0x004fe40000000012 */
[----:B------:R-:W2:Y:S04]  /*02d0*/  LDG.E.64 R14, desc[UR4][R8.64+-0x10] ;  /* 0xfffff004080e7981 */ /* 0x000ea8000c1e1b00 */
[----:B------:R-:W2:Y:S01]  /*02e0*/  LDG.E.64 R12, desc[UR4][R24.64] ;  /* 0x00000004180c7981 */ /* 0x000ea2000c1e1b00 */
[----:B------:R-:W-:Y:S01]  /*02f0*/  IMAD.WIDE R20, R0, 0x8, R24 ;  /* 0x0000000800147825 */ /* 0x000fe200078e0218 */
[----:B---3--:R-:W-:-:S02]  /*0300*/  DFMA R16, R10, R16, R18 ;  /* 0x000000100a10722b */ /* 0x008fc40000000012 */
[----:B------:R-:W3:Y:S04]  /*0310*/  LDG.E.64 R10, desc[UR4][R8.64+-0x8] ;  /* 0xfffff804080a7981 */ /* 0x000ee8000c1e1b00 */
        /* <DEDUP_REMOVED lines=9> */
[----:B------:R-:W-:-:S03]  /*03b0*/  IMAD.WIDE R24, R0, 0x8, R28 ;  /* 0x0000000800187825 */ /* 0x000fc600078e021c */
[----:B------:R-:W4:Y:S01]  /*03c0*/  LDG.E.64 R22, desc[UR4][R8.64+0x18] ;  /* 0x0000180408167981 */ /* 0x000f22000c1e1b00 */
[----:B------:R-:W-:-:S06]  /*03d0*/  IMAD.WIDE R20, R0, 0x8, R24 ;  /* 0x0000000800147825 */ /* 0x000fcc00078e0218 */
[----:B------:R-:W4:Y:S01]  /*03e0*/  LDG.E.64 R20, desc[UR4][R20.64] ;  /* 0x0000000414147981 */ /* 0x000f22000c1e1b00 */
[----:B--2---:R-:W-:-:S03]  /*03f0*/  DFMA R14, R16, R14, R18 ;  /* 0x0000000e100e722b */ /* 0x004fc60000000012 */
[----:B------:R-:W2:Y:S04]  /*0400*/  LDG.E.64 R16, desc[UR4][R8.64+0x10] ;  /* 0x0000100408107981 */ /* 0x000ea8000c1e1b00 */
[----:B------:R-:W2:Y:S01]  /*0410*/  LDG.E.64 R18, desc[UR4][R24.64] ;  /* 0x0000000418127981 */ /* 0x000ea2000c1e1b00 */
[----:B------:R-:W-:Y:S01]  /*0420*/  IADD3 R26, PT, PT, R26, 0x8, RZ ;  /* 0x000000081a1a7810 */ /* 0x000fe20007ffe0ff */
[----:B---3--:R-:W-:-:S03]  /*0430*/  DFMA R10, R10, R12, R14 ;  /* 0x0000000c0a0a722b */ /* 0x008fc6000000000e */
[----:B------:R-:W-:Y:S02]  /*0440*/  ISETP.NE.AND P1, PT, R26, RZ, PT ;  /* 0x000000ff1a00720c */ /* 0x000fe40003f25270 */
[----:B------:R-:W-:-:S03]  /*0450*/  LEA R27, R0, R27, 0x3 ;  /* 0x0000001b001b7211 */ /* 0x000fc600078e18ff */
[----:B--2---:R-:W-:Y:S01]  /*0460*/  DFMA R18, R16, R18, R10 ;  /* 0x000000121012722b */ /* 0x004fe2000000000a */
[----:B------:R-:W-:-:S07]  /*0470*/  IADD3 R10, P2, PT, R8, 0x40, RZ ;  /* 0x00000040080a7810 */ /* 0x000fce0007f5e0ff */
[----:B----4-:R-:W-:Y:S01]  /*0480*/  DFMA R18, R22, R20, R18 ;  /* 0x000000141612722b */ /* 0x010fe20000000012 */
[----:B------:R-:W-:Y:S01]  /*0490*/  IMAD.X R11, RZ, RZ, R9, P2 ;  /* 0x000000ffff0b7224 */ /* 0x000fe200010e0609 */
[----:B------:R-:W-:Y:S09]  /*04a0*/  @P1 BRA `(.L_x_2) ;  /* 0xfffffffc005c1947 */ /* 0x000ff2000383ffff */
.L_x_1:
[----:B------:R-:W-:Y:S05]  /*04b0*/  @!P0 BRA `(.L_x_0) ;  /* 0x0000000000fc8947 */ /* 0x000fea0003800000 */
[----:B------:R-:W-:Y:S02]  /*04c0*/  ISETP.GE.U32.AND P1, PT, R4, 0x4, PT ;  /* 0x000000040400780c */ /* 0x000fe40003f26070 */
[----:B------:R-:W-:-:S04]  /*04d0*/  LOP3.LUT R26, R5, 0x3, RZ, 0xc0, !PT ;  /* 0x00000003051a7812 */ /* 0x000fc800078ec0ff */
[----:B------:R-:W-:-:S07]  /*04e0*/  ISETP.NE.AND P0, PT, R26, RZ, PT ;  /* 0x000000ff1a00720c */ /* 0x000fce0003f05270 */
[----:B------:R-:W-:Y:S06]  /*04f0*/  @!P1 BRA `(.L_x_3) ;  /* 0x00000000006c9947 */ /* 0x000fec0003800000 */
[----:B------:R-:W0:Y:S01]  /*0500*/  LDC.64 R24, c[0x0][0x380] ;  /* 0x0000e000ff187b82 */ /* 0x000e220000000a00 */
[----:B------:R-:W1:Y:S01]  /*0510*/  LDCU.64 UR6, c[0x0][0x380] ;  /* 0x00007000ff0677ac */ /* 0x000e620008000a00 */
[C---:B------:R-:W-:Y:S01]  /*0520*/  IMAD.IADD R9, R6.reuse, 0x1, R7 ;  /* 0x0000000106097824 */ /* 0x040fe200078e0207 */
[----:B------:R-:W-:Y:S01]  /*0530*/  IADD3 R4, P1, PT, R6, R7, RZ ;  /* 0x0000000706047210 */ /* 0x000fe20007f3e0ff */
[----:B------:R-:W-:-:S04]  /*0540*/  IMAD R13, R7, R0, R3 ;  /* 0x00000000070d7224 */ /* 0x000fc800078e0203 */
[----:B------:R-:W2:Y:S01]  /*0550*/  LDC.64 R10, c[0x0][0x388] ;  /* 0x0000e200ff0a7b82 */ /* 0x000ea20000000a00 */
[----:B0-----:R-:W-:-:S06]  /*0560*/  IMAD.WIDE.U32 R24, R9, 0x8, R24 ;  /* 0x0000000809187825 */ /* 0x001fcc00078e0018 */
[----:B------:R-:W3:Y:S01]  /*0570*/  LDG.E.64 R24, desc[UR4][R24.64] ;  /* 0x0000000418187981 */ /* 0x000ee2000c1e1b00 */
[----:B--2---:R-:W-:Y:S01]  /*0580*/  IMAD.WIDE R10, R13, 0x8, R10 ;  /* 0x000000080d0a7825 */ /* 0x004fe200078e020a */
[----:B------:R-:W-:Y:S02]  /*0590*/  IADD3.X R13, PT, PT, RZ, RZ, RZ, P1, !PT ;  /* 0x000000ffff0d7210 */ /* 0x000fe40000ffe4ff */
[----:B-1----:R-:W-:Y:S02]  /*05a0*/  LEA R28, P1, R4, UR6, 0x3 ;  /* 0x00000006041c7c11 */ /* 0x002fe4000f8218ff */
[----:B------:R-:W3:Y:S01]  /*05b0*/  LDG.E.64 R8, desc[UR4][R10.64] ;  /* 0x000000040a087981 */ /* 0x000ee2000c1e1b00 */
[----:B------:R-:W-:Y:S01]  /*05c0*/  IMAD.WIDE R14, R0, 0x8, R10 ;  /* 0x00000008000e7825 */ /* 0x000fe200078e020a */
[----:B------:R-:W-:-:S05]  /*05d0*/  LEA.HI.X R29, R4, UR7, R13, 0x3, P1 ;  /* 0x00000007041d7c11 */ /* 0x000fca00088f1c0d */
[----:B------:R-:W2:Y:S01]  /*05e0*/  LDG.E.64 R12, desc[UR4][R28.64+0x8] ;  /* 0x000008041c0c7981 */ /* 0x000ea2000c1e1b00 */
[----:B------:R-:W-:-:S03]  /*05f0*/  IMAD.WIDE R20, R0, 0x8, R14 ;  /* 0x0000000800147825 */ /* 0x000fc600078e020e */
[----:B------:R-:W2:Y:S04]  /*0600*/  LDG.E.64 R10, desc[UR4][R14.64] ;  /* 0x000000040e0a7981 */ /* 0x000ea8000c1e1b00 */
[----:B------:R-:W4:Y:S01]  /*0610*/  LDG.E.64 R16, desc[UR4][R20.64] ;  /* 0x0000000414107981 */ /* 0x000f22000c1e1b00 */
[----:B------:R-:W-:-:S03]  /*0620*/  IMAD.WIDE R22, R0, 0x8, R20 ;  /* 0x0000000800167825 */ /* 0x000fc600078e0214 */
[----:B------:R-:W4:Y:S04]  /*0630*/  LDG.E.64 R14, desc[UR4][R28.64+0x10] ;  /* 0x000010041c0e7981 */ /* 0x000f28000c1e1b00 */
[----:B------:R-:W5:Y:S04]  /*0640*/  LDG.E.64 R20, desc[UR4][R28.64+0x18] ;  /* 0x000018041c147981 */ /* 0x000f68000c1e1b00 */
[----:B------:R-:W5:Y:S01]  /*0650*/  LDG.E.64 R22, desc[UR4][R22.64] ;  /* 0x0000000416167981 */ /* 0x000f62000c1e1b00 */
[----:B------:R-:W-:Y:S01]  /*0660*/  VIADD R7, R7, 0x4 ;  /* 0x0000000407077836 */ /* 0x000fe20000000000 */
[----:B---3--:R-:W-:-:S08]  /*0670*/  DFMA R8, R24, R8, R18 ;  /* 0x000000081808722b */ /* 0x008fd00000000012 */
[----:B--2---:R-:W-:-:S08]  /*0680*/  DFMA R8, R12, R10, R8 ;  /* 0x0000000a0c08722b */ /* 0x004fd00000000008 */
[----:B----4-:R-:W-:-:S08]  /*0690*/  DFMA R8, R14, R16, R8 ;  /* 0x000000100e08722b */ /* 0x010fd00000000008 */
[----:B-----5:R-:W-:-:S11]  /*06a0*/  DFMA R18, R20, R22, R8 ;  /* 0x000000161412722b */ /* 0x020fd60000000008 */
.L_x_3:
[----:B------:R-:W-:Y:S05]  /*06b0*/  @!P0 BRA `(.L_x_0) ;  /* 0x00000000007c8947 */ /* 0x000fea0003800000 */
[----:B------:R-:W-:Y:S01]  /*06c0*/  ISETP.NE.AND P1, PT, R26, 0x1, PT ;  /* 0x000000011a00780c */ /* 0x000fe20003f25270 */
[----:B------:R-:W0:Y:S01]  /*06d0*/  LDC.64 R10, c[0x0][0x380] ;  /* 0x0000e000ff0a7b82 */ /* 0x000e220000000a00 */
[----:B------:R-:W-:-:S04]  /*06e0*/  LOP3.LUT R14, R5, 0x1, RZ, 0xc0, !PT ;  /* 0x00000001050e7812 */ /* 0x000fc800078ec0ff */
[----:B------:R-:W-:-:S03]  /*06f0*/  ISETP.NE.U32.AND P0, PT, R14, 0x1, PT ;  /* 0x000000010e00780c */ /* 0x000fc60003f05070 */
[----:B------:R-:W1:Y:S04]  /*0700*/  LDC.64 R20, c[0x0][0x388] ;  /* 0x0000e200ff147b82 */ /* 0x000e680000000a00 */
[CC--:B------:R-:W-:Y:S01]  /*0710*/  @P1 IADD3 R15, PT, PT, R6.reuse, R7.reuse, RZ ;  /* 0x00000007060f1210 */ /* 0x0c0fe20007ffe0ff */
[C---:B------:R-:W-:Y:S01]  /*0720*/  @P1 IMAD R17, R7.reuse, R0, R3 ;  /* 0x0000000007111224 */ /* 0x040fe200078e0203 */
[----:B------:R-:W-:Y:S01]  /*0730*/  @P1 IADD3 R16, P2, PT, R6, R7, RZ ;  /* 0x0000000706101210 */ /* 0x000fe20007f5e0ff */
[----:B------:R-:W-:Y:S01]  /*0740*/  @P1 VIADD R7, R7, 0x2 ;  /* 0x0000000207071836 */ /* 0x000fe20000000000 */
[----:B------:R-:W2:Y:S08]  /*0750*/  @P1 LDC.64 R8, c[0x0][0x380] ;  /* 0x0000e000ff081b82 */ /* 0x000eb00000000a00 */
[----:B------:R-:W3:Y:S01]  /*0760*/  LDC.64 R12, c[0x0][0x380] ;  /* 0x0000e000ff0c7b82 */ /* 0x000ee20000000a00 */
[----:B0-----:R-:W-:-:S06]  /*0770*/  @P1 IMAD.WIDE.U32 R14, R15, 0x8, R10 ;  /* 0x000000080f0e1825 */ /* 0x001fcc00078e000a */
[----:B------:R-:W4:Y:S01]  /*0780*/  @P1 LDG.E.64 R14, desc[UR4][R14.64] ;  /* 0x000000040e0e1981 */ /* 0x000f22000c1e1b00 */
[----:B------:R-:W0:Y:S01]  /*0790*/  LDC.64 R4, c[0x0][0x388] ;  /* 0x0000e200ff047b82 */ /* 0x000e220000000a00 */
[----:B-1----:R-:W-:Y:S01]  /*07a0*/  @P1 IMAD.WIDE R20, R17, 0x8, R20 ;  /* 0x0000000811141825 */ /* 0x002fe200078e0214 */
[----:B------:R-:W-:-:S04]  /*07b0*/  @P1 IADD3.X R17, PT, PT, RZ, RZ, RZ, P2, !PT ;  /* 0x000000ffff111210 */ /* 0x000fc800017fe4ff */
[----:B------:R-:W4:Y:S01]  /*07c0*/  @P1 LDG.E.64 R10, desc[UR4][R20.64] ;  /* 0x00000004140a1981 */ /* 0x000f22000c1e1b00 */
[----:B--2---:R-:W-:Y:S01]  /*07d0*/  @P1 LEA R8, P2, R16, R8, 0x3 ;  /* 0x0000000810081211 */ /* 0x004fe200078418ff */
[----:B------:R-:W-:-:S03]  /*07e0*/  @P1 IMAD.WIDE R22, R0, 0x8, R20 ;  /* 0x0000000800161825 */ /* 0x000fc600078e0214 */
[----:B------:R-:W-:Y:S01]  /*07f0*/  @P1 LEA.HI.X R9, R16, R9, R17, 0x3, P2 ;  /* 0x0000000910091211 */ /* 0x000fe200010f1c11 */
[----:B------:R-:W-:Y:S01]  /*0800*/  @!P0 IMAD R25, R7, R0, R3 ;  /* 0x0000000007198224 */ /* 0x000fe200078e0203 */
[----:B------:R-:W-:Y:S02]  /*0810*/  @!P0 IADD3 R17, PT, PT, R6, R7, RZ ;  /* 0x0000000706118210 */ /* 0x000fe40007ffe0ff */
[----:B------:R-:W2:Y:S04]  /*0820*/  @P1 LDG.E.64 R6, desc[UR4][R22.64] ;  /* 0x0000000416061981 */ /* 0x000ea8000c1e1b00 */
[----:B------:R-:W2:Y:S01]  /*0830*/  @P1 LDG.E.64 R8, desc[UR4][R8.64+0x8] ;  /* 0x0000080408081981 */ /* 0x000ea2000c1e1b00 */
[----:B---3--:R-:W-:-:S04]  /*0840*/  @!P0 IMAD.WIDE.U32 R12, R17, 0x8, R12 ;  /* 0x00000008110c8825 */ /* 0x008fc800078e000c */
[----:B0-----:R-:W-:Y:S02]  /*0850*/  @!P0 IMAD.WIDE R4, R25, 0x8, R4 ;  /* 0x0000000819048825 */ /* 0x001fe400078e0204 */
[----:B------:R-:W3:Y:S04]  /*0860*/  @!P0 LDG.E.64 R12, desc[UR4][R12.64] ;  /* 0x000000040c0c8981 */ /* 0x000ee8000c1e1b00 */
[----:B------:R-:W3:Y:S01]  /*0870*/  @!P0 LDG.E.64 R4, desc[UR4][R4.64] ;  /* 0x0000000404048981 */ /* 0x000ee2000c1e1b00 */
[----:B----4-:R-:W-:-:S08]  /*0880*/  @P1 DFMA R10, R14, R10, R18 ;  /* 0x0000000a0e0a122b */ /* 0x010fd00000000012 */
[----:B--2---:R-:W-:-:S08]  /*0890*/  @P1 DFMA R18, R8, R6, R10 ;  /* 0x000000060812122b */ /* 0x004fd0000000000a */
[----:B---3--:R-:W-:-:S11]  /*08a0*/  @!P0 DFMA R18, R12, R4, R18 ;  /* 0x000000040c12822b */ /* 0x008fd60000000012 */
.L_x_0:
[----:B------:R-:W0:Y:S01]  /*08b0*/  LDC.64 R4, c[0x0][0x390] ;  /* 0x0000e400ff047b82 */ /* 0x000e220000000a00 */
[----:B------:R-:W-:-:S04]  /*08c0*/  IMAD R3, R2, R0, R3 ;  /* 0x0000000002037224 */ /* 0x000fc800078e0203 */
[----:B0-----:R-:W-:-:S05]  /*08d0*/  IMAD.WIDE R2, R3, 0x8, R4 ;  /* 0x0000000803027825 */ /* 0x001fca00078e0204 */
[----:B------:R-:W-:Y:S01]  /*08e0*/  STG.E.64 desc[UR4][R2.64], R18 ;  /* 0x0000001202007986 */ /* 0x000fe2000c101b04 */
[----:B------:R-:W-:Y:S05]  /*08f0*/  EXIT ;  /* 0x000000000000794d */ /* 0x000fea0003800000 */
.L_x_4:
[----:B------:R-:W-:-:S00]  /*0900*/  BRA `(.L_x_4) ;  /* 0xfffffffc00fc7947 */ /* 0x000fc0000383ffff */
[----:B------:R-:W-:-:S00]  /*0910*/  NOP ;  /* 0x0000000000007918 */ /* 0x000fc00000000000 */
        /* <DEDUP_REMOVED lines=14> */
.L_x_5:


//--------------------- .nv.shared.reserved.0     --------------------------
	.section	.nv.shared.reserved.0,"aw",@nobits
	.weak		__nv_reservedSMEM_offset_0_alias
	.size		__nv_reservedSMEM_offset_0_alias, 0, 64
	.other		__nv_reservedSMEM_offset_0_alias,@"STO_CUDA_RESERVED_SHARED STV_DEFAULT"
__nv_reservedSMEM_offset_0_alias:
	.zero		0
	.zero		64


//--------------------- .nv.constant0._Z16matrixMultKernelPKdS0_Pdiii --------------------------
	.section	.nv.constant0._Z16matrixMultKernelPKdS0_Pdiii,"a",@progbits
	.sectionflags	@""
	.align	4
.nv.constant0._Z16matrixMultKernelPKdS0_Pdiii:
	.zero		932


//--------------------- SYMBOLS --------------------------

	.type		.nv.reservedSmem.offset0,@object
	.size		.nv.reservedSmem.offset0,0x4
